//
// Generated by NVIDIA NVVM Compiler
//
// Compiler Build ID: CL-36424714
// Cuda compilation tools, release 13.0, V13.0.88
// Based on NVVM 20.0.0
//

.version 9.0
.target sm_100
.address_size 64

	// .globl	_Z10device_addPfS_S_

.visible .entry _Z10device_addPfS_S_(
	.param .u64 .ptr .align 1 _Z10device_addPfS_S__param_0,
	.param .u64 .ptr .align 1 _Z10device_addPfS_S__param_1,
	.param .u64 .ptr .align 1 _Z10device_addPfS_S__param_2
)
{
	.reg .pred 	%p<2>;
	.reg .b32 	%r<5>;
	.reg .b32 	%f<49>;
	.reg .b64 	%rd<19>;

	ld.param.u64 	%rd10, [_Z10device_addPfS_S__param_0];
	ld.param.u64 	%rd11, [_Z10device_addPfS_S__param_1];
	ld.param.u64 	%rd12, [_Z10device_addPfS_S__param_2];
	cvta.to.global.u64 	%rd13, %rd12;
	cvta.to.global.u64 	%rd14, %rd11;
	cvta.to.global.u64 	%rd15, %rd10;
	add.s64 	%rd18, %rd15, 32;
	add.s64 	%rd17, %rd14, 32;
	add.s64 	%rd16, %rd13, 32;
	mov.b32 	%r4, 0;
$L__BB0_1:
	ld.global.f32 	%f1, [%rd18+-32];
	ld.global.f32 	%f2, [%rd17+-32];
	add.f32 	%f3, %f1, %f2;
	st.global.f32 	[%rd16+-32], %f3;
	ld.global.f32 	%f4, [%rd18+-28];
	ld.global.f32 	%f5, [%rd17+-28];
	add.f32 	%f6, %f4, %f5;
	st.global.f32 	[%rd16+-28], %f6;
	ld.global.f32 	%f7, [%rd18+-24];
	ld.global.f32 	%f8, [%rd17+-24];
	add.f32 	%f9, %f7, %f8;
	st.global.f32 	[%rd16+-24], %f9;
	ld.global.f32 	%f10, [%rd18+-20];
	ld.global.f32 	%f11, [%rd17+-20];
	add.f32 	%f12, %f10, %f11;
	st.global.f32 	[%rd16+-20], %f12;
	ld.global.f32 	%f13, [%rd18+-16];
	ld.global.f32 	%f14, [%rd17+-16];
	add.f32 	%f15, %f13, %f14;
	st.global.f32 	[%rd16+-16], %f15;
	ld.global.f32 	%f16, [%rd18+-12];
	ld.global.f32 	%f17, [%rd17+-12];
	add.f32 	%f18, %f16, %f17;
	st.global.f32 	[%rd16+-12], %f18;
	ld.global.f32 	%f19, [%rd18+-8];
	ld.global.f32 	%f20, [%rd17+-8];
	add.f32 	%f21, %f19, %f20;
	st.global.f32 	[%rd16+-8], %f21;
	ld.global.f32 	%f22, [%rd18+-4];
	ld.global.f32 	%f23, [%rd17+-4];
	add.f32 	%f24, %f22, %f23;
	st.global.f32 	[%rd16+-4], %f24;
	ld.global.f32 	%f25, [%rd18];
	ld.global.f32 	%f26, [%rd17];
	add.f32 	%f27, %f25, %f26;
	st.global.f32 	[%rd16], %f27;
	ld.global.f32 	%f28, [%rd18+4];
	ld.global.f32 	%f29, [%rd17+4];
	add.f32 	%f30, %f28, %f29;
	st.global.f32 	[%rd16+4], %f30;
	ld.global.f32 	%f31, [%rd18+8];
	ld.global.f32 	%f32, [%rd17+8];
	add.f32 	%f33, %f31, %f32;
	st.global.f32 	[%rd16+8], %f33;
	ld.global.f32 	%f34, [%rd18+12];
	ld.global.f32 	%f35, [%rd17+12];
	add.f32 	%f36, %f34, %f35;
	st.global.f32 	[%rd16+12], %f36;
	ld.global.f32 	%f37, [%rd18+16];
	ld.global.f32 	%f38, [%rd17+16];
	add.f32 	%f39, %f37, %f38;
	st.global.f32 	[%rd16+16], %f39;
	ld.global.f32 	%f40, [%rd18+20];
	ld.global.f32 	%f41, [%rd17+20];
	add.f32 	%f42, %f40, %f41;
	st.global.f32 	[%rd16+20], %f42;
	ld.global.f32 	%f43, [%rd18+24];
	ld.global.f32 	%f44, [%rd17+24];
	add.f32 	%f45, %f43, %f44;
	st.global.f32 	[%rd16+24], %f45;
	ld.global.f32 	%f46, [%rd18+28];
	ld.global.f32 	%f47, [%rd17+28];
	add.f32 	%f48, %f46, %f47;
	st.global.f32 	[%rd16+28], %f48;
	add.s32 	%r4, %r4, 16;
	add.s64 	%rd18, %rd18, 64;
	add.s64 	%rd17, %rd17, 64;
	add.s64 	%rd16, %rd16, 64;
	setp.ne.s32 	%p1, %r4, 10000000;
	@%p1 bra 	$L__BB0_1;
	ret;

}


// ===== COMPILED SASS (sm_100) =====

	.target	sm_100

	.elftype	@"ET_EXEC"


//--------------------- .note.nv.tkinfo           --------------------------
	.section	.note.nv.tkinfo,"",@"SHT_NOTE"
	.sectionflags	@"SHF_NOTE_NV_TKINFO"
	.tkinfo
        /*0018*/ 	.word	0x00000002
        /*0030*/ 	.string	""
        /*0030*/ 	.string	"ptxas"
        /*0030*/ 	.string	"Cuda compilation tools, release 13.0, V13.0.88"
        /*0030*/ 	.string	"Build cuda_13.0.r13.0/compiler.36424714_0"
        /*0030*/ 	.string	"-arch sm_100 -m 64 "



//--------------------- .note.nv.cuinfo           --------------------------
	.section	.note.nv.cuinfo,"",@"SHT_NOTE"
	.sectionflags	@"SHF_NOTE_NV_CUINFO"
        /*0018*/ 	.short	0x0002
        /*001a*/ 	.short	0x0064
        /*001c*/ 	.short	0x0082
	.zero		2


//--------------------- .nv.info                  --------------------------
	.section	.nv.info,"",@"SHT_CUDA_INFO"
	.align	4


	//----- nvinfo : EIATTR_REGCOUNT
	.align		4
        /*0000*/ 	.byte	0x04, 0x2f
        /*0002*/ 	.short	(.L_1 - .L_0)
	.align		4
.L_0:
        /*0004*/ 	.word	index@(_Z10device_addPfS_S_)
        /*0008*/ 	.word	0x00000012


	//----- nvinfo : EIATTR_FRAME_SIZE
	.align		4
.L_1:
        /*000c*/ 	.byte	0x04, 0x11
        /*000e*/ 	.short	(.L_3 - .L_2)
	.align		4
.L_2:
        /*0010*/ 	.word	index@(_Z10device_addPfS_S_)
        /*0014*/ 	.word	0x00000000


	//----- nvinfo : EIATTR_MIN_STACK_SIZE
	.align		4
.L_3:
        /*0018*/ 	.byte	0x04, 0x12
        /*001a*/ 	.short	(.L_5 - .L_4)
	.align		4
.L_4:
        /*001c*/ 	.word	index@(_Z10device_addPfS_S_)
        /*0020*/ 	.word	0x00000000
.L_5:


//--------------------- .nv.compat                --------------------------
	.section	.nv.compat,"",@"SHT_CUDA_COMPAT_INFO"
	.align	4
        /*0000*/ 	.byte	0x02, 0x09, 0x00, 0x00, 0x02, 0x02, 0x01, 0x00, 0x02, 0x05, 0x05, 0x00, 0x03, 0x07, 0x01, 0x01
        /*0010*/ 	.byte	0x02, 0x03, 0x00, 0x00, 0x02, 0x06, 0x01, 0x00, 0x04, 0x0b, 0x08, 0x00, 0x09, 0x00, 0x00, 0x00
        /*0020*/ 	.byte	0x00, 0x00, 0x00, 0x00


//--------------------- .nv.info._Z10device_addPfS_S_ --------------------------
	.section	.nv.info._Z10device_addPfS_S_,"",@"SHT_CUDA_INFO"
	.sectionflags	@""
	.align	4


	//----- nvinfo : EIATTR_CUDA_API_VERSION
	.align		4
        /*0000*/ 	.byte	0x04, 0x37
        /*0002*/ 	.short	(.L_7 - .L_6)
.L_6:
        /*0004*/ 	.word	0x00000082


	//----- nvinfo : EIATTR_KPARAM_INFO
	.align		4
.L_7:
        /*0008*/ 	.byte	0x04, 0x17
        /*000a*/ 	.short	(.L_9 - .L_8)
.L_8:
        /*000c*/ 	.word	0x00000000
        /*0010*/ 	.short	0x0002
        /*0012*/ 	.short	0x0010
        /*0014*/ 	.byte	0x00, 0xf5, 0x21, 0x00


	//----- nvinfo : EIATTR_KPARAM_INFO
	.align		4
.L_9:
        /*0018*/ 	.byte	0x04, 0x17
        /*001a*/ 	.short	(.L_11 - .L_10)
.L_10:
        /*001c*/ 	.word	0x00000000
        /*0020*/ 	.short	0x0001
        /*0022*/ 	.short	0x0008
        /*0024*/ 	.byte	0x00, 0xf5, 0x21, 0x00


	//----- nvinfo : EIATTR_KPARAM_INFO
	.align		4
.L_11:
        /*0028*/ 	.byte	0x04, 0x17
        /*002a*/ 	.short	(.L_13 - .L_12)
.L_12:
        /*002c*/ 	.word	0x00000000
        /*0030*/ 	.short	0x0000
        /*0032*/ 	.short	0x0000
        /*0034*/ 	.byte	0x00, 0xf5, 0x21, 0x00


	//----- nvinfo : EIATTR_SPARSE_MMA_MASK
	.align		4
.L_13:
        /*0038*/ 	.byte	0x03, 0x50
        /*003a*/ 	.short	0x0000


	//----- nvinfo : EIATTR_MAXREG_COUNT
	.align		4
        /*003c*/ 	.byte	0x03, 0x1b
        /*003e*/ 	.short	0x00ff


	//----- nvinfo : EIATTR_MERCURY_ISA_VERSION
	.align		4
        /*0040*/ 	.byte	0x03, 0x5f
        /*0042*/ 	.short	0x0101


	//----- nvinfo : EIATTR_VRC_CTA_INIT_COUNT
	.align		4
        /*0044*/ 	.byte	0x02, 0x4a
	.zero		1
	.zero		1


	//----- nvinfo : EIATTR_EXIT_INSTR_OFFSETS
	.align		4
        /*0048*/ 	.byte	0x04, 0x1c
        /*004a*/ 	.short	(.L_15 - .L_14)


	//   ....[0]....
.L_14:
        /*004c*/ 	.word	0x000005f0


	//----- nvinfo : EIATTR_CBANK_PARAM_SIZE
	.align		4
.L_15:
        /*0050*/ 	.byte	0x03, 0x19
        /*0052*/ 	.short	0x0018


	//----- nvinfo : EIATTR_PARAM_CBANK
	.align		4
        /*0054*/ 	.byte	0x04, 0x0a
        /*0056*/ 	.short	(.L_17 - .L_16)
	.align		4
.L_16:
        /*0058*/ 	.word	index@(.nv.constant0._Z10device_addPfS_S_)
        /*005c*/ 	.short	0x0380
        /*005e*/ 	.short	0x0018


	//----- nvinfo : EIATTR_SW_WAR
	.align		4
.L_17:
        /*0060*/ 	.byte	0x04, 0x36
        /*0062*/ 	.short	(.L_19 - .L_18)
.L_18:
        /*0064*/ 	.word	0x00000008
.L_19:


//--------------------- .nv.callgraph             --------------------------
	.section	.nv.callgraph,"",@"SHT_CUDA_CALLGRAPH"
	.align	4
	.sectionentsize	8
	.align		4
        /*0000*/ 	.word	0x00000000
	.align		4
        /*0004*/ 	.word	0xffffffff
	.align		4
        /*0008*/ 	.word	0x00000000
	.align		4
        /*000c*/ 	.word	0xfffffffe
	.align		4
        /*0010*/ 	.word	0x00000000
	.align		4
        /*0014*/ 	.word	0xfffffffd
	.align		4
        /*0018*/ 	.word	0x00000000
	.align		4
        /*001c*/ 	.word	0xfffffffc


//--------------------- .text._Z10device_addPfS_S_ --------------------------
	.section	.text._Z10device_addPfS_S_,"ax",@progbits
	.align	128
        .global         _Z10device_addPfS_S_
        .type           _Z10device_addPfS_S_,@function
        .size           _Z10device_addPfS_S_,(.L_x_2 - _Z10device_addPfS_S_)
        .other          _Z10device_addPfS_S_,@"STO_CUDA_ENTRY STV_DEFAULT"
_Z10device_addPfS_S_:
.text._Z10device_addPfS_S_:
[----:B------:R-:W-:Y:S01]  /*0000*/  LDC R1, c[0x0][0x37c] ;  /* 0x0000df00ff017b82 */ /* 0x000fe20000000800 */
[----:B------:R-:W0:Y:S01]  /*0010*/  LDCU.128 UR4, c[0x0][0x380] ;  /* 0x00007000ff0477ac */ /* 0x000e220008000c00 */
[----:B------:R-:W1:Y:S01]  /*0020*/  LDCU.64 UR10, c[0x0][0x390] ;  /* 0x00007200ff0a77ac */ /* 0x000e620008000a00 */
[----:B------:R-:W2:Y:S01]  /*0030*/  LDCU.64 UR12, c[0x0][0x358] ;  /* 0x00006b00ff0c77ac */ /* 0x000ea20008000a00 */
[----:B0-----:R-:W-:Y:S02]  /*0040*/  UIADD3 UR8, UP0, UPT, UR4, 0x20, URZ ;  /* 0x0000002004087890 */ /* 0x001fe4000ff1e0ff */
[----:B------:R-:W-:Y:S02]  /*0050*/  UIADD3 UR6, UP1, UPT, UR6, 0x20, URZ ;  /* 0x0000002006067890 */ /* 0x000fe4000ff3e0ff */
[----:B-1----:R-:W-:Y:S02]  /*0060*/  UIADD3 UR4, UP2, UPT, UR10, 0x20, URZ ;  /* 0x000000200a047890 */ /* 0x002fe4000ff5e0ff */
[----:B------:R-:W-:Y:S01]  /*0070*/  UIADD3.X UR9, UPT, UPT, URZ, UR5, URZ, UP0, !UPT ;  /* 0x00000005ff097290 */ /* 0x000fe200087fe4ff */
[----:B------:R-:W-:Y:S01]  /*0080*/  MOV R9, UR8 ;  /* 0x0000000800097c02 */ /* 0x000fe20008000f00 */
[----:B------:R-:W-:Y:S01]  /*0090*/  UIADD3.X UR7, UPT, UPT, URZ, UR7, URZ, UP1, !UPT ;  /* 0x00000007ff077290 */ /* 0x000fe20008ffe4ff */
[----:B------:R-:W-:Y:S01]  /*00a0*/  MOV R0, UR6 ;  /* 0x0000000600007c02 */ /* 0x000fe20008000f00 */
[----:B------:R-:W-:Y:S01]  /*00b0*/  UIADD3.X UR5, UPT, UPT, URZ, UR11, URZ, UP2, !UPT ;  /* 0x0000000bff057290 */ /* 0x000fe200097fe4ff */
[----:B------:R-:W-:Y:S01]  /*00c0*/  MOV R8, UR4 ;  /* 0x0000000400087c02 */ /* 0x000fe20008000f00 */
[----:B------:R-:W-:Y:S01]  /*00d0*/  UMOV UR4, URZ ;  /* 0x000000ff00047c82 */ /* 0x000fe20008000000 */
[----:B------:R-:W-:-:S02]  /*00e0*/  MOV R10, UR9 ;  /* 0x00000009000a7c02 */ /* 0x000fc40008000f00 */
[----:B------:R-:W-:Y:S02]  /*00f0*/  MOV R3, UR7 ;  /* 0x0000000700037c02 */ /* 0x000fe40008000f00 */
[----:B--2---:R-:W-:-:S07]  /*0100*/  MOV R11, UR5 ;  /* 0x00000005000b7c02 */ /* 0x004fce0008000f00 */
.L_x_0:
[----:B------:R-:W-:Y:S02]  /*0110*/  MOV R4, R9 ;  /* 0x0000000900047202 */ /* 0x000fe40000000f00 */
[----:B------:R-:W-:Y:S02]  /*0120*/  MOV R5, R10 ;  /* 0x0000000a00057202 */ /* 0x000fe40000000f00 */
[----:B------:R-:W-:-:S03]  /*0130*/  MOV R2, R0 ;  /* 0x0000000000027202 */ /* 0x000fc60000000f00 */
[----:B--2---:R-:W2:Y:S04]  /*0140*/  LDG.E R0, desc[UR12][R4.64+-0x20] ;  /* 0xffffe00c04007981 */ /* 0x004ea8000c1e1900 */
[----:B------:R-:W2:Y:S01]  /*0150*/  LDG.E R7, desc[UR12][R2.64+-0x20] ;  /* 0xffffe00c02077981 */ /* 0x000ea2000c1e1900 */
[----:B------:R-:W-:Y:S01]  /*0160*/  MOV R6, R8 ;  /* 0x0000000800067202 */ /* 0x000fe20000000f00 */
[----:B--2---:R-:W-:Y:S01]  /*0170*/  FADD R9, R0, R7 ;  /* 0x0000000700097221 */ /* 0x004fe20000000000 */
[----:B------:R-:W-:-:S05]  /*0180*/  MOV R7, R11 ;  /* 0x0000000b00077202 */ /* 0x000fca0000000f00 */
[----:B------:R0:W-:Y:S04]  /*0190*/  STG.E desc[UR12][R6.64+-0x20], R9 ;  /* 0xffffe00906007986 */ /* 0x0001e8000c10190c */
[----:B------:R-:W2:Y:S04]  /*01a0*/  LDG.E R0, desc[UR12][R4.64+-0x1c] ;  /* 0xffffe40c04007981 */ /* 0x000ea8000c1e1900 */
[----:B------:R-:W2:Y:S02]  /*01b0*/  LDG.E R11, desc[UR12][R2.64+-0x1c] ;  /* 0xffffe40c020b7981 */ /* 0x000ea4000c1e1900 */
[----:B--2---:R-:W-:-:S05]  /*01c0*/  FADD R11, R0, R11 ;  /* 0x0000000b000b7221 */ /* 0x004fca0000000000 */
[----:B------:R1:W-:Y:S04]  /*01d0*/  STG.E desc[UR12][R6.64+-0x1c], R11 ;  /* 0xffffe40b06007986 */ /* 0x0003e8000c10190c */
[----:B------:R-:W2:Y:S04]  /*01e0*/  LDG.E R0, desc[UR12][R4.64+-0x18] ;  /* 0xffffe80c04007981 */ /* 0x000ea8000c1e1900 */
[----:B------:R-:W2:Y:S02]  /*01f0*/  LDG.E R13, desc[UR12][R2.64+-0x18] ;  /* 0xffffe80c020d7981 */ /* 0x000ea4000c1e1900 */
[----:B--2---:R-:W-:-:S05]  /*0200*/  FADD R13, R0, R13 ;  /* 0x0000000d000d7221 */ /* 0x004fca0000000000 */
[----:B------:R2:W-:Y:S04]  /*0210*/  STG.E desc[UR12][R6.64+-0x18], R13 ;  /* 0xffffe80d06007986 */ /* 0x0005e8000c10190c */
[----:B------:R-:W3:Y:S04]  /*0220*/  LDG.E R0, desc[UR12][R4.64+-0x14] ;  /* 0xffffec0c04007981 */ /* 0x000ee8000c1e1900 */
[----:B------:R-:W3:Y:S02]  /*0230*/  LDG.E R15, desc[UR12][R2.64+-0x14] ;  /* 0xffffec0c020f7981 */ /* 0x000ee4000c1e1900 */
[----:B---3--:R-:W-:-:S05]  /*0240*/  FADD R15, R0, R15 ;  /* 0x0000000f000f7221 */ /* 0x008fca0000000000 */
[----:B------:R3:W-:Y:S04]  /*0250*/  STG.E desc[UR12][R6.64+-0x14], R15 ;  /* 0xffffec0f06007986 */ /* 0x0007e8000c10190c */
[----:B------:R-:W4:Y:S04]  /*0260*/  LDG.E R0, desc[UR12][R4.64+-0x10] ;  /* 0xfffff00c04007981 */ /* 0x000f28000c1e1900 */
[----:B0-----:R-:W4:Y:S02]  /*0270*/  LDG.E R9, desc[UR12][R2.64+-0x10] ;  /* 0xfffff00c02097981 */ /* 0x001f24000c1e1900 */
[----:B----4-:R-:W-:-:S05]  /*0280*/  FADD R9, R0, R9 ;  /* 0x0000000900097221 */ /* 0x010fca0000000000 */
[----:B------:R0:W-:Y:S04]  /*0290*/  STG.E desc[UR12][R6.64+-0x10], R9 ;  /* 0xfffff00906007986 */ /* 0x0001e8000c10190c */
[----:B------:R-:W4:Y:S04]  /*02a0*/  LDG.E R0, desc[UR12][R4.64+-0xc] ;  /* 0xfffff40c04007981 */ /* 0x000f28000c1e1900 */
[----:B-1----:R-:W4:Y:S02]  /*02b0*/  LDG.E R11, desc[UR12][R2.64+-0xc] ;  /* 0xfffff40c020b7981 */ /* 0x002f24000c1e1900 */
[----:B----4-:R-:W-:-:S05]  /*02c0*/  FADD R11, R0, R11 ;  /* 0x0000000b000b7221 */ /* 0x010fca0000000000 */
[----:B------:R1:W-:Y:S04]  /*02d0*/  STG.E desc[UR12][R6.64+-0xc], R11 ;  /* 0xfffff40b06007986 */ /* 0x0003e8000c10190c */
[----:B------:R-:W4:Y:S04]  /*02e0*/  LDG.E R0, desc[UR12][R4.64+-0x8] ;  /* 0xfffff80c04007981 */ /* 0x000f28000c1e1900 */
[----:B--2---:R-:W4:Y:S02]  /*02f0*/  LDG.E R13, desc[UR12][R2.64+-0x8] ;  /* 0xfffff80c020d7981 */ /* 0x004f24000c1e1900 */
[----:B----4-:R-:W-:-:S05]  /*0300*/  FADD R13, R0, R13 ;  /* 0x0000000d000d7221 */ /* 0x010fca0000000000 */
[----:B------:R2:W-:Y:S04]  /*0310*/  STG.E desc[UR12][R6.64+-0x8], R13 ;  /* 0xfffff80d06007986 */ /* 0x0005e8000c10190c */
[----:B------:R-:W4:Y:S04]  /*0320*/  LDG.E R0, desc[UR12][R4.64+-0x4] ;  /* 0xfffffc0c04007981 */ /* 0x000f28000c1e1900 */
[----:B---3--:R-:W4:Y:S02]  /*0330*/  LDG.E R15, desc[UR12][R2.64+-0x4] ;  /* 0xfffffc0c020f7981 */ /* 0x008f24000c1e1900 */
[----:B----4-:R-:W-:-:S05]  /*0340*/  FADD R15, R0, R15 ;  /* 0x0000000f000f7221 */ /* 0x010fca0000000000 */
        /* <DEDUP_REMOVED lines=30> */
[----:B---3--:R-:W4:Y:S01]  /*0530*/  LDG.E R15, desc[UR12][R2.64+0x1c] ;  /* 0x00001c0c020f7981 */ /* 0x008f22000c1e1900 */
[----:B------:R-:W-:Y:S01]  /*0540*/  UIADD3 UR4, UPT, UPT, UR4, 0x10, URZ ;  /* 0x0000001004047890 */ /* 0x000fe2000fffe0ff */
[----:B0-----:R-:W-:-:S02]  /*0550*/  IADD3 R9, P0, PT, R4, 0x40, RZ ;  /* 0x0000004004097810 */ /* 0x001fc40007f1e0ff */
[----:B------:R-:W-:Y:S01]  /*0560*/  IADD3 R8, P2, PT, R6, 0x40, RZ ;  /* 0x0000004006087810 */ /* 0x000fe20007f5e0ff */
[----:B------:R-:W-:Y:S01]  /*0570*/  UISETP.NE.AND UP0, UPT, UR4, 0x989680, UPT ;  /* 0x009896800400788c */ /* 0x000fe2000bf05270 */
[----:B------:R-:W-:Y:S02]  /*0580*/  IADD3.X R10, PT, PT, RZ, R5, RZ, P0, !PT ;  /* 0x00000005ff0a7210 */ /* 0x000fe400007fe4ff */
[----:B-1----:R-:W-:Y:S01]  /*0590*/  IADD3.X R11, PT, PT, RZ, R7, RZ, P2, !PT ;  /* 0x00000007ff0b7210 */ /* 0x002fe200017fe4ff */
[----:B----4-:R-:W-:Y:S01]  /*05a0*/  FADD R15, R0, R15 ;  /* 0x0000000f000f7221 */ /* 0x010fe20000000000 */
[----:B------:R-:W-:-:S04]  /*05b0*/  IADD3 R0, P1, PT, R2, 0x40, RZ ;  /* 0x0000004002007810 */ /* 0x000fc80007f3e0ff */
[----:B------:R2:W-:Y:S01]  /*05c0*/  STG.E desc[UR12][R6.64+0x1c], R15 ;  /* 0x00001c0f06007986 */ /* 0x0005e2000c10190c */
[----:B------:R-:W-:Y:S01]  /*05d0*/  IADD3.X R3, PT, PT, RZ, R3, RZ, P1, !PT ;  /* 0x00000003ff037210 */ /* 0x000fe20000ffe4ff */
[----:B------:R-:W-:Y:S07]  /*05e0*/  BRA.U UP0, `(.L_x_0) ;  /* 0xfffffff900c87547 */ /* 0x000fee000b83ffff */
[----:B------:R-:W-:Y:S05]  /*05f0*/  EXIT ;  /* 0x000000000000794d */ /* 0x000fea0003800000 */
.L_x_1:
[----:B------:R-:W-:-:S00]  /*0600*/  BRA `(.L_x_1) ;  /* 0xfffffffc00fc7947 */ /* 0x000fc0000383ffff */
[----:B------:R-:W-:-:S00]  /*0610*/  NOP ;  /* 0x0000000000007918 */ /* 0x000fc00000000000 */
        /* <DEDUP_REMOVED lines=14> */
.L_x_2:


//--------------------- .nv.shared.reserved.0     --------------------------
	.section	.nv.shared.reserved.0,"aw",@nobits
	.weak		__nv_reservedSMEM_offset_0_alias
	.size		__nv_reservedSMEM_offset_0_alias, 0, 64
	.other		__nv_reservedSMEM_offset_0_alias,@"STO_CUDA_RESERVED_SHARED STV_DEFAULT"
__nv_reservedSMEM_offset_0_alias:
	.zero		0
	.zero		64


//--------------------- .nv.constant0._Z10device_addPfS_S_ --------------------------
	.section	.nv.constant0._Z10device_addPfS_S_,"a",@progbits
	.sectionflags	@""
	.align	4
.nv.constant0._Z10device_addPfS_S_:
	.zero		920


//--------------------- SYMBOLS --------------------------

	.type		.nv.reservedSmem.offset0,@object
	.size		.nv.reservedSmem.offset0,0x4
